//
// Generated by NVIDIA NVVM Compiler
//
// Compiler Build ID: CL-36424714
// Cuda compilation tools, release 13.0, V13.0.88
// Based on NVVM 20.0.0
//

.version 9.0
.target sm_100
.address_size 64

	// .globl	_Z6MemcpyPiS_

.visible .entry _Z6MemcpyPiS_(
	.param .u64 .ptr .align 1 _Z6MemcpyPiS__param_0,
	.param .u64 .ptr .align 1 _Z6MemcpyPiS__param_1
)
{
	.reg .b32 	%r<3>;
	.reg .b64 	%rd<8>;

	ld.param.u64 	%rd1, [_Z6MemcpyPiS__param_0];
	ld.param.u64 	%rd2, [_Z6MemcpyPiS__param_1];
	cvta.to.global.u64 	%rd3, %rd1;
	cvta.to.global.u64 	%rd4, %rd2;
	mov.u32 	%r1, %tid.x;
	mul.wide.u32 	%rd5, %r1, 4;
	add.s64 	%rd6, %rd4, %rd5;
	ld.global.u32 	%r2, [%rd6];
	add.s64 	%rd7, %rd3, %rd5;
	st.global.u32 	[%rd7], %r2;
	ret;

}
	// .globl	_Z9MemcpyaddPiS_i
.visible .entry _Z9MemcpyaddPiS_i(
	.param .u64 .ptr .align 1 _Z9MemcpyaddPiS_i_param_0,
	.param .u64 .ptr .align 1 _Z9MemcpyaddPiS_i_param_1,
	.param .u32 _Z9MemcpyaddPiS_i_param_2
)
{
	.reg .b32 	%r<5>;
	.reg .b64 	%rd<8>;

	ld.param.u64 	%rd1, [_Z9MemcpyaddPiS_i_param_0];
	ld.param.u64 	%rd2, [_Z9MemcpyaddPiS_i_param_1];
	ld.param.u32 	%r1, [_Z9MemcpyaddPiS_i_param_2];
	cvta.to.global.u64 	%rd3, %rd1;
	cvta.to.global.u64 	%rd4, %rd2;
	mov.u32 	%r2, %tid.x;
	mul.wide.u32 	%rd5, %r2, 4;
	add.s64 	%rd6, %rd4, %rd5;
	ld.global.u32 	%r3, [%rd6];
	add.s32 	%r4, %r3, %r1;
	add.s64 	%rd7, %rd3, %rd5;
	st.global.u32 	[%rd7], %r4;
	ret;

}


// ===== COMPILED SASS (sm_100) =====

	.target	sm_100

	.elftype	@"ET_EXEC"


//--------------------- .note.nv.tkinfo           --------------------------
	.section	.note.nv.tkinfo,"",@"SHT_NOTE"
	.sectionflags	@"SHF_NOTE_NV_TKINFO"
	.tkinfo
        /*0018*/ 	.word	0x00000002
        /*0030*/ 	.string	""
        /*0030*/ 	.string	"ptxas"
        /*0030*/ 	.string	"Cuda compilation tools, release 13.0, V13.0.88"
        /*0030*/ 	.string	"Build cuda_13.0.r13.0/compiler.36424714_0"
        /*0030*/ 	.string	"-arch sm_100 -m 64 "



//--------------------- .note.nv.cuinfo           --------------------------
	.section	.note.nv.cuinfo,"",@"SHT_NOTE"
	.sectionflags	@"SHF_NOTE_NV_CUINFO"
        /*0018*/ 	.short	0x0002
        /*001a*/ 	.short	0x0064
        /*001c*/ 	.short	0x0082
	.zero		2


//--------------------- .nv.info                  --------------------------
	.section	.nv.info,"",@"SHT_CUDA_INFO"
	.align	4


	//----- nvinfo : EIATTR_REGCOUNT
	.align		4
        /*0000*/ 	.byte	0x04, 0x2f
        /*0002*/ 	.short	(.L_1 - .L_0)
	.align		4
.L_0:
        /*0004*/ 	.word	index@(_Z6MemcpyPiS_)
        /*0008*/ 	.word	0x0000000a


	//----- nvinfo : EIATTR_FRAME_SIZE
	.align		4
.L_1:
        /*000c*/ 	.byte	0x04, 0x11
        /*000e*/ 	.short	(.L_3 - .L_2)
	.align		4
.L_2:
        /*0010*/ 	.word	index@(_Z6MemcpyPiS_)
        /*0014*/ 	.word	0x00000000


	//----- nvinfo : EIATTR_REGCOUNT
	.align		4
.L_3:
        /*0018*/ 	.byte	0x04, 0x2f
        /*001a*/ 	.short	(.L_5 - .L_4)
	.align		4
.L_4:
        /*001c*/ 	.word	index@(_Z9MemcpyaddPiS_i)
        /*0020*/ 	.word	0x0000000a


	//----- nvinfo : EIATTR_FRAME_SIZE
	.align		4
.L_5:
        /*0024*/ 	.byte	0x04, 0x11
        /*0026*/ 	.short	(.L_7 - .L_6)
	.align		4
.L_6:
        /*0028*/ 	.word	index@(_Z9MemcpyaddPiS_i)
        /*002c*/ 	.word	0x00000000


	//----- nvinfo : EIATTR_MIN_STACK_SIZE
	.align		4
.L_7:
        /*0030*/ 	.byte	0x04, 0x12
        /*0032*/ 	.short	(.L_9 - .L_8)
	.align		4
.L_8:
        /*0034*/ 	.word	index@(_Z9MemcpyaddPiS_i)
        /*0038*/ 	.word	0x00000000


	//----- nvinfo : EIATTR_MIN_STACK_SIZE
	.align		4
.L_9:
        /*003c*/ 	.byte	0x04, 0x12
        /*003e*/ 	.short	(.L_11 - .L_10)
	.align		4
.L_10:
        /*0040*/ 	.word	index@(_Z6MemcpyPiS_)
        /*0044*/ 	.word	0x00000000
.L_11:


//--------------------- .nv.compat                --------------------------
	.section	.nv.compat,"",@"SHT_CUDA_COMPAT_INFO"
	.align	4
        /*0000*/ 	.byte	0x02, 0x09, 0x00, 0x00, 0x02, 0x02, 0x01, 0x00, 0x02, 0x05, 0x05, 0x00, 0x03, 0x07, 0x01, 0x01
        /*0010*/ 	.byte	0x02, 0x03, 0x00, 0x00, 0x02, 0x06, 0x01, 0x00, 0x04, 0x0b, 0x08, 0x00, 0x09, 0x00, 0x00, 0x00
        /*0020*/ 	.byte	0x00, 0x00, 0x00, 0x00


//--------------------- .nv.info._Z9MemcpyaddPiS_i --------------------------
	.section	.nv.info._Z9MemcpyaddPiS_i,"",@"SHT_CUDA_INFO"
	.sectionflags	@""
	.align	4


	//----- nvinfo : EIATTR_CUDA_API_VERSION
	.align		4
        /*0000*/ 	.byte	0x04, 0x37
        /*0002*/ 	.short	(.L_13 - .L_12)
.L_12:
        /*0004*/ 	.word	0x00000082


	//----- nvinfo : EIATTR_KPARAM_INFO
	.align		4
.L_13:
        /*0008*/ 	.byte	0x04, 0x17
        /*000a*/ 	.short	(.L_15 - .L_14)
.L_14:
        /*000c*/ 	.word	0x00000000
        /*0010*/ 	.short	0x0002
        /*0012*/ 	.short	0x0010
        /*0014*/ 	.byte	0x00, 0xf0, 0x11, 0x00


	//----- nvinfo : EIATTR_KPARAM_INFO
	.align		4
.L_15:
        /*0018*/ 	.byte	0x04, 0x17
        /*001a*/ 	.short	(.L_17 - .L_16)
.L_16:
        /*001c*/ 	.word	0x00000000
        /*0020*/ 	.short	0x0001
        /*0022*/ 	.short	0x0008
        /*0024*/ 	.byte	0x00, 0xf5, 0x21, 0x00


	//----- nvinfo : EIATTR_KPARAM_INFO
	.align		4
.L_17:
        /*0028*/ 	.byte	0x04, 0x17
        /*002a*/ 	.short	(.L_19 - .L_18)
.L_18:
        /*002c*/ 	.word	0x00000000
        /*0030*/ 	.short	0x0000
        /*0032*/ 	.short	0x0000
        /*0034*/ 	.byte	0x00, 0xf5, 0x21, 0x00


	//----- nvinfo : EIATTR_SPARSE_MMA_MASK
	.align		4
.L_19:
        /*0038*/ 	.byte	0x03, 0x50
        /*003a*/ 	.short	0x0000


	//----- nvinfo : EIATTR_MAXREG_COUNT
	.align		4
        /*003c*/ 	.byte	0x03, 0x1b
        /*003e*/ 	.short	0x00ff


	//----- nvinfo : EIATTR_MERCURY_ISA_VERSION
	.align		4
        /*0040*/ 	.byte	0x03, 0x5f
        /*0042*/ 	.short	0x0101


	//----- nvinfo : EIATTR_VRC_CTA_INIT_COUNT
	.align		4
        /*0044*/ 	.byte	0x02, 0x4a
	.zero		1
	.zero		1


	//----- nvinfo : EIATTR_EXIT_INSTR_OFFSETS
	.align		4
        /*0048*/ 	.byte	0x04, 0x1c
        /*004a*/ 	.short	(.L_21 - .L_20)


	//   ....[0]....
.L_20:
        /*004c*/ 	.word	0x000000b0


	//----- nvinfo : EIATTR_CBANK_PARAM_SIZE
	.align		4
.L_21:
        /*0050*/ 	.byte	0x03, 0x19
        /*0052*/ 	.short	0x0014


	//----- nvinfo : EIATTR_PARAM_CBANK
	.align		4
        /*0054*/ 	.byte	0x04, 0x0a
        /*0056*/ 	.short	(.L_23 - .L_22)
	.align		4
.L_22:
        /*0058*/ 	.word	index@(.nv.constant0._Z9MemcpyaddPiS_i)
        /*005c*/ 	.short	0x0380
        /*005e*/ 	.short	0x0014


	//----- nvinfo : EIATTR_SW_WAR
	.align		4
.L_23:
        /*0060*/ 	.byte	0x04, 0x36
        /*0062*/ 	.short	(.L_25 - .L_24)
.L_24:
        /*0064*/ 	.word	0x00000008
.L_25:


//--------------------- .nv.info._Z6MemcpyPiS_    --------------------------
	.section	.nv.info._Z6MemcpyPiS_,"",@"SHT_CUDA_INFO"
	.sectionflags	@""
	.align	4


	//----- nvinfo : EIATTR_CUDA_API_VERSION
	.align		4
        /*0000*/ 	.byte	0x04, 0x37
        /*0002*/ 	.short	(.L_27 - .L_26)
.L_26:
        /*0004*/ 	.word	0x00000082


	//----- nvinfo : EIATTR_KPARAM_INFO
	.align		4
.L_27:
        /*0008*/ 	.byte	0x04, 0x17
        /*000a*/ 	.short	(.L_29 - .L_28)
.L_28:
        /*000c*/ 	.word	0x00000000
        /*0010*/ 	.short	0x0001
        /*0012*/ 	.short	0x0008
        /*0014*/ 	.byte	0x00, 0xf5, 0x21, 0x00


	//----- nvinfo : EIATTR_KPARAM_INFO
	.align		4
.L_29:
        /*0018*/ 	.byte	0x04, 0x17
        /*001a*/ 	.short	(.L_31 - .L_30)
.L_30:
        /*001c*/ 	.word	0x00000000
        /*0020*/ 	.short	0x0000
        /*0022*/ 	.short	0x0000
        /*0024*/ 	.byte	0x00, 0xf5, 0x21, 0x00


	//----- nvinfo : EIATTR_SPARSE_MMA_MASK
	.align		4
.L_31:
        /*0028*/ 	.byte	0x03, 0x50
        /*002a*/ 	.short	0x0000


	//----- nvinfo : EIATTR_MAXREG_COUNT
	.align		4
        /*002c*/ 	.byte	0x03, 0x1b
        /*002e*/ 	.short	0x00ff


	//----- nvinfo : EIATTR_MERCURY_ISA_VERSION
	.align		4
        /*0030*/ 	.byte	0x03, 0x5f
        /*0032*/ 	.short	0x0101


	//----- nvinfo : EIATTR_VRC_CTA_INIT_COUNT
	.align		4
        /*0034*/ 	.byte	0x02, 0x4a
	.zero		1
	.zero		1


	//----- nvinfo : EIATTR_EXIT_INSTR_OFFSETS
	.align		4
        /*0038*/ 	.byte	0x04, 0x1c
        /*003a*/ 	.short	(.L_33 - .L_32)


	//   ....[0]....
.L_32:
        /*003c*/ 	.word	0x00000090


	//----- nvinfo : EIATTR_CBANK_PARAM_SIZE
	.align		4
.L_33:
        /*0040*/ 	.byte	0x03, 0x19
        /*0042*/ 	.short	0x0010


	//----- nvinfo : EIATTR_PARAM_CBANK
	.align		4
        /*0044*/ 	.byte	0x04, 0x0a
        /*0046*/ 	.short	(.L_35 - .L_34)
	.align		4
.L_34:
        /*0048*/ 	.word	index@(.nv.constant0._Z6MemcpyPiS_)
        /*004c*/ 	.short	0x0380
        /*004e*/ 	.short	0x0010


	//----- nvinfo : EIATTR_SW_WAR
	.align		4
.L_35:
        /*0050*/ 	.byte	0x04, 0x36
        /*0052*/ 	.short	(.L_37 - .L_36)
.L_36:
        /*0054*/ 	.word	0x00000008
.L_37:


//--------------------- .nv.callgraph             --------------------------
	.section	.nv.callgraph,"",@"SHT_CUDA_CALLGRAPH"
	.align	4
	.sectionentsize	8
	.align		4
        /*0000*/ 	.word	0x00000000
	.align		4
        /*0004*/ 	.word	0xffffffff
	.align		4
        /*0008*/ 	.word	0x00000000
	.align		4
        /*000c*/ 	.word	0xfffffffe
	.align		4
        /*0010*/ 	.word	0x00000000
	.align		4
        /*0014*/ 	.word	0xfffffffd
	.align		4
        /*0018*/ 	.word	0x00000000
	.align		4
        /*001c*/ 	.word	0xfffffffc


//--------------------- .text._Z9MemcpyaddPiS_i   --------------------------
	.section	.text._Z9MemcpyaddPiS_i,"ax",@progbits
	.align	128
        .global         _Z9MemcpyaddPiS_i
        .type           _Z9MemcpyaddPiS_i,@function
        .size           _Z9MemcpyaddPiS_i,(.L_x_2 - _Z9MemcpyaddPiS_i)
        .other          _Z9MemcpyaddPiS_i,@"STO_CUDA_ENTRY STV_DEFAULT"
_Z9MemcpyaddPiS_i:
.text._Z9MemcpyaddPiS_i:
[----:B------:R-:W-:Y:S01]  /*0000*/  LDC R1, c[0x0][0x37c] ;  /* 0x0000df00ff017b82 */ /* 0x000fe20000000800 */
[----:B------:R-:W0:Y:S07]  /*0010*/  S2R R7, SR_TID.X ;  /* 0x0000000000077919 */ /* 0x000e2e0000002100 */
[----:B------:R-:W0:Y:S01]  /*0020*/  LDC.64 R2, c[0x0][0x388] ;  /* 0x0000e200ff027b82 */ /* 0x000e220000000a00 */
[----:B------:R-:W1:Y:S01]  /*0030*/  LDCU.64 UR4, c[0x0][0x358] ;  /* 0x00006b00ff0477ac */ /* 0x000e620008000a00 */
[----:B------:R-:W2:Y:S06]  /*0040*/  LDCU UR6, c[0x0][0x390] ;  /* 0x00007200ff0677ac */ /* 0x000eac0008000800 */
[----:B------:R-:W3:Y:S01]  /*0050*/  LDC.64 R4, c[0x0][0x380] ;  /* 0x0000e000ff047b82 */ /* 0x000ee20000000a00 */
[----:B0-----:R-:W-:-:S06]  /*0060*/  IMAD.WIDE.U32 R2, R7, 0x4, R2 ;  /* 0x0000000407027825 */ /* 0x001fcc00078e0002 */
[----:B-1----:R-:W2:Y:S01]  /*0070*/  LDG.E R2, desc[UR4][R2.64] ;  /* 0x0000000402027981 */ /* 0x002ea2000c1e1900 */
[----:B---3--:R-:W-:Y:S01]  /*0080*/  IMAD.WIDE.U32 R4, R7, 0x4, R4 ;  /* 0x0000000407047825 */ /* 0x008fe200078e0004 */
[----:B--2---:R-:W-:-:S05]  /*0090*/  IADD3 R7, PT, PT, R2, UR6, RZ ;  /* 0x0000000602077c10 */ /* 0x004fca000fffe0ff */
[----:B------:R-:W-:Y:S01]  /*00a0*/  STG.E desc[UR4][R4.64], R7 ;  /* 0x0000000704007986 */ /* 0x000fe2000c101904 */
[----:B------:R-:W-:Y:S05]  /*00b0*/  EXIT ;  /* 0x000000000000794d */ /* 0x000fea0003800000 */
.L_x_0:
[----:B------:R-:W-:-:S00]  /*00c0*/  BRA `(.L_x_0) ;  /* 0xfffffffc00fc7947 */ /* 0x000fc0000383ffff */
[----:B------:R-:W-:-:S00]  /*00d0*/  NOP ;  /* 0x0000000000007918 */ /* 0x000fc00000000000 */
        /* <DEDUP_REMOVED lines=10> */
.L_x_2:


//--------------------- .text._Z6MemcpyPiS_       --------------------------
	.section	.text._Z6MemcpyPiS_,"ax",@progbits
	.align	128
        .global         _Z6MemcpyPiS_
        .type           _Z6MemcpyPiS_,@function
        .size           _Z6MemcpyPiS_,(.L_x_3 - _Z6MemcpyPiS_)
        .other          _Z6MemcpyPiS_,@"STO_CUDA_ENTRY STV_DEFAULT"
_Z6MemcpyPiS_:
.text._Z6MemcpyPiS_:
[----:B------:R-:W-:Y:S01]  /*0000*/  LDC R1, c[0x0][0x37c] ;  /* 0x0000df00ff017b82 */ /* 0x000fe20000000800 */
[----:B------:R-:W0:Y:S07]  /*0010*/  S2R R7, SR_TID.X ;  /* 0x0000000000077919 */ /* 0x000e2e0000002100 */
[----:B------:R-:W0:Y:S01]  /*0020*/  LDC.64 R2, c[0x0][0x388] ;  /* 0x0000e200ff027b82 */ /* 0x000e220000000a00 */
[----:B------:R-:W1:Y:S07]  /*0030*/  LDCU.64 UR4, c[0x0][0x358] ;  /* 0x00006b00ff0477ac */ /* 0x000e6e0008000a00 */
[----:B------:R-:W2:Y:S01]  /*0040*/  LDC.64 R4, c[0x0][0x380] ;  /* 0x0000e000ff047b82 */ /* 0x000ea20000000a00 */
[----:B0-----:R-:W-:-:S06]  /*0050*/  IMAD.WIDE.U32 R2, R7, 0x4, R2 ;  /* 0x0000000407027825 */ /* 0x001fcc00078e0002 */
[----:B-1----:R-:W3:Y:S01]  /*0060*/  LDG.E R3, desc[UR4][R2.64] ;  /* 0x0000000402037981 */ /* 0x002ee2000c1e1900 */
[----:B--2---:R-:W-:-:S05]  /*0070*/  IMAD.WIDE.U32 R4, R7, 0x4, R4 ;  /* 0x0000000407047825 */ /* 0x004fca00078e0004 */
[----:B---3--:R-:W-:Y:S01]  /*0080*/  STG.E desc[UR4][R4.64], R3 ;  /* 0x0000000304007986 */ /* 0x008fe2000c101904 */
[----:B------:R-:W-:Y:S05]  /*0090*/  EXIT ;  /* 0x000000000000794d */ /* 0x000fea0003800000 */
.L_x_1:
        /* <DEDUP_REMOVED lines=14> */
.L_x_3:


//--------------------- .nv.shared.reserved.0     --------------------------
	.section	.nv.shared.reserved.0,"aw",@nobits
	.weak		__nv_reservedSMEM_offset_0_alias
	.size		__nv_reservedSMEM_offset_0_alias, 0, 64
	.other		__nv_reservedSMEM_offset_0_alias,@"STO_CUDA_RESERVED_SHARED STV_DEFAULT"
__nv_reservedSMEM_offset_0_alias:
	.zero		0
	.zero		64


//--------------------- .nv.constant0._Z9MemcpyaddPiS_i --------------------------
	.section	.nv.constant0._Z9MemcpyaddPiS_i,"a",@progbits
	.sectionflags	@""
	.align	4
.nv.constant0._Z9MemcpyaddPiS_i:
	.zero		916


//--------------------- .nv.constant0._Z6MemcpyPiS_ --------------------------
	.section	.nv.constant0._Z6MemcpyPiS_,"a",@progbits
	.sectionflags	@""
	.align	4
.nv.constant0._Z6MemcpyPiS_:
	.zero		912


//--------------------- SYMBOLS --------------------------

	.type		.nv.reservedSmem.offset0,@object
	.size		.nv.reservedSmem.offset0,0x4
